//
// Generated by NVIDIA NVVM Compiler
//
// Compiler Build ID: CL-36424714
// Cuda compilation tools, release 13.0, V13.0.88
// Based on NVVM 20.0.0
//

.version 9.0
.target sm_100
.address_size 64

	// .globl	_Z18calculate_distancePP13location_item
.extern .func  (.param .b32 func_retval0) vprintf
(
	.param .b64 vprintf_param_0,
	.param .b64 vprintf_param_1
)
;
.global .align 1 .b8 $str[7] = {105, 116, 101, 109, 115, 58};
.global .align 1 .b8 $str$1[12] = {100, 111, 32, 110, 111, 116, 104, 105, 110, 103, 10};

.visible .entry _Z18calculate_distancePP13location_item(
	.param .u64 .ptr .align 1 _Z18calculate_distancePP13location_item_param_0
)
{
	.reg .b32 	%r<3>;
	.reg .b64 	%rd<3>;

	mov.u64 	%rd1, $str;
	cvta.global.u64 	%rd2, %rd1;
	{ // callseq 0, 0
	.param .b64 param0;
	st.param.b64 	[param0], %rd2;
	.param .b64 param1;
	st.param.b64 	[param1], 0;
	.param .b32 retval0;
	call.uni (retval0), 
	vprintf, 
	(
	param0, 
	param1
	);
	ld.param.b32 	%r1, [retval0];
	} // callseq 0
	ret;

}
	// .globl	_Z11test_kernelv
.visible .entry _Z11test_kernelv()
{
	.reg .b32 	%r<3>;
	.reg .b64 	%rd<3>;

	mov.u64 	%rd1, $str$1;
	cvta.global.u64 	%rd2, %rd1;
	{ // callseq 1, 0
	.param .b64 param0;
	st.param.b64 	[param0], %rd2;
	.param .b64 param1;
	st.param.b64 	[param1], 0;
	.param .b32 retval0;
	call.uni (retval0), 
	vprintf, 
	(
	param0, 
	param1
	);
	ld.param.b32 	%r1, [retval0];
	} // callseq 1
	ret;

}


// ===== COMPILED SASS (sm_100) =====

	.target	sm_100

	.elftype	@"ET_EXEC"


//--------------------- .note.nv.tkinfo           --------------------------
	.section	.note.nv.tkinfo,"",@"SHT_NOTE"
	.sectionflags	@"SHF_NOTE_NV_TKINFO"
	.tkinfo
        /*0018*/ 	.word	0x00000002
        /*0030*/ 	.string	""
        /*0030*/ 	.string	"ptxas"
        /*0030*/ 	.string	"Cuda compilation tools, release 13.0, V13.0.88"
        /*0030*/ 	.string	"Build cuda_13.0.r13.0/compiler.36424714_0"
        /*0030*/ 	.string	"-arch sm_100 -m 64 "



//--------------------- .note.nv.cuinfo           --------------------------
	.section	.note.nv.cuinfo,"",@"SHT_NOTE"
	.sectionflags	@"SHF_NOTE_NV_CUINFO"
        /*0018*/ 	.short	0x0002
        /*001a*/ 	.short	0x0064
        /*001c*/ 	.short	0x0082
	.zero		2


//--------------------- .nv.info                  --------------------------
	.section	.nv.info,"",@"SHT_CUDA_INFO"
	.align	4


	//----- nvinfo : EIATTR_REGCOUNT
	.align		4
        /*0000*/ 	.byte	0x04, 0x2f
        /*0002*/ 	.short	(.L_3 - .L_2)
	.align		4
.L_2:
        /*0004*/ 	.word	index@(_Z18calculate_distancePP13location_item)
        /*0008*/ 	.word	0x00000018


	//----- nvinfo : EIATTR_FRAME_SIZE
	.align		4
.L_3:
        /*000c*/ 	.byte	0x04, 0x11
        /*000e*/ 	.short	(.L_5 - .L_4)
	.align		4
.L_4:
        /*0010*/ 	.word	index@(_Z18calculate_distancePP13location_item)
        /*0014*/ 	.word	0x00000000


	//----- nvinfo : EIATTR_REGCOUNT
	.align		4
.L_5:
        /*0018*/ 	.byte	0x04, 0x2f
        /*001a*/ 	.short	(.L_7 - .L_6)
	.align		4
.L_6:
        /*001c*/ 	.word	index@(_Z11test_kernelv)
        /*0020*/ 	.word	0x00000018


	//----- nvinfo : EIATTR_FRAME_SIZE
	.align		4
.L_7:
        /*0024*/ 	.byte	0x04, 0x11
        /*0026*/ 	.short	(.L_9 - .L_8)
	.align		4
.L_8:
        /*0028*/ 	.word	index@(_Z11test_kernelv)
        /*002c*/ 	.word	0x00000000


	//----- nvinfo : EIATTR_MIN_STACK_SIZE
	.align		4
.L_9:
        /*0030*/ 	.byte	0x04, 0x12
        /*0032*/ 	.short	(.L_11 - .L_10)
	.align		4
.L_10:
        /*0034*/ 	.word	index@(_Z11test_kernelv)
        /*0038*/ 	.word	0x00000000


	//----- nvinfo : EIATTR_MIN_STACK_SIZE
	.align		4
.L_11:
        /*003c*/ 	.byte	0x04, 0x12
        /*003e*/ 	.short	(.L_13 - .L_12)
	.align		4
.L_12:
        /*0040*/ 	.word	index@(_Z18calculate_distancePP13location_item)
        /*0044*/ 	.word	0x00000000
.L_13:


//--------------------- .nv.compat                --------------------------
	.section	.nv.compat,"",@"SHT_CUDA_COMPAT_INFO"
	.align	4
        /*0000*/ 	.byte	0x02, 0x09, 0x00, 0x00, 0x02, 0x02, 0x01, 0x00, 0x02, 0x05, 0x05, 0x00, 0x03, 0x07, 0x01, 0x01
        /*0010*/ 	.byte	0x02, 0x03, 0x00, 0x00, 0x02, 0x06, 0x01, 0x00, 0x04, 0x0b, 0x08, 0x00, 0x09, 0x00, 0x00, 0x00
        /*0020*/ 	.byte	0x00, 0x00, 0x00, 0x00


//--------------------- .nv.info._Z11test_kernelv --------------------------
	.section	.nv.info._Z11test_kernelv,"",@"SHT_CUDA_INFO"
	.sectionflags	@""
	.align	4


	//----- nvinfo : EIATTR_CUDA_API_VERSION
	.align		4
        /*0000*/ 	.byte	0x04, 0x37
        /*0002*/ 	.short	(.L_15 - .L_14)
.L_14:
        /*0004*/ 	.word	0x00000082


	//----- nvinfo : EIATTR_SPARSE_MMA_MASK
	.align		4
.L_15:
        /*0008*/ 	.byte	0x03, 0x50
        /*000a*/ 	.short	0x0000


	//----- nvinfo : EIATTR_MAXREG_COUNT
	.align		4
        /*000c*/ 	.byte	0x03, 0x1b
        /*000e*/ 	.short	0x00ff


	//----- nvinfo : EIATTR_EXTERNS
	.align		4
        /*0010*/ 	.byte	0x04, 0x0f
        /*0012*/ 	.short	(.L_17 - .L_16)


	//   ....[0]....
	.align		4
.L_16:
        /*0014*/ 	.word	index@(vprintf)


	//----- nvinfo : EIATTR_MERCURY_ISA_VERSION
	.align		4
.L_17:
        /*0018*/ 	.byte	0x03, 0x5f
        /*001a*/ 	.short	0x0101


	//----- nvinfo : EIATTR_VRC_CTA_INIT_COUNT
	.align		4
        /*001c*/ 	.byte	0x02, 0x4a
	.zero		1
	.zero		1


	//----- nvinfo : EIATTR_SYSCALL_OFFSETS
	.align		4
        /*0020*/ 	.byte	0x04, 0x46
        /*0022*/ 	.short	(.L_19 - .L_18)


	//   ....[0]....
.L_18:
        /*0024*/ 	.word	0x00000080


	//----- nvinfo : EIATTR_EXIT_INSTR_OFFSETS
	.align		4
.L_19:
        /*0028*/ 	.byte	0x04, 0x1c
        /*002a*/ 	.short	(.L_21 - .L_20)


	//   ....[0]....
.L_20:
        /*002c*/ 	.word	0x00000090


	//----- nvinfo : EIATTR_SW_WAR
	.align		4
.L_21:
        /*0030*/ 	.byte	0x04, 0x36
        /*0032*/ 	.short	(.L_23 - .L_22)
.L_22:
        /*0034*/ 	.word	0x00000008
.L_23:


//--------------------- .nv.info._Z18calculate_distancePP13location_item --------------------------
	.section	.nv.info._Z18calculate_distancePP13location_item,"",@"SHT_CUDA_INFO"
	.sectionflags	@""
	.align	4


	//----- nvinfo : EIATTR_CUDA_API_VERSION
	.align		4
        /*0000*/ 	.byte	0x04, 0x37
        /*0002*/ 	.short	(.L_25 - .L_24)
.L_24:
        /*0004*/ 	.word	0x00000082


	//----- nvinfo : EIATTR_KPARAM_INFO
	.align		4
.L_25:
        /*0008*/ 	.byte	0x04, 0x17
        /*000a*/ 	.short	(.L_27 - .L_26)
.L_26:
        /*000c*/ 	.word	0x00000000
        /*0010*/ 	.short	0x0000
        /*0012*/ 	.short	0x0000
        /*0014*/ 	.byte	0x00, 0xf5, 0x21, 0x00


	//----- nvinfo : EIATTR_SPARSE_MMA_MASK
	.align		4
.L_27:
        /*0018*/ 	.byte	0x03, 0x50
        /*001a*/ 	.short	0x0000


	//----- nvinfo : EIATTR_MAXREG_COUNT
	.align		4
        /*001c*/ 	.byte	0x03, 0x1b
        /*001e*/ 	.short	0x00ff


	//----- nvinfo : EIATTR_EXTERNS
	.align		4
        /*0020*/ 	.byte	0x04, 0x0f
        /*0022*/ 	.short	(.L_29 - .L_28)


	//   ....[0]....
	.align		4
.L_28:
        /*0024*/ 	.word	index@(vprintf)


	//----- nvinfo : EIATTR_MERCURY_ISA_VERSION
	.align		4
.L_29:
        /*0028*/ 	.byte	0x03, 0x5f
        /*002a*/ 	.short	0x0101


	//----- nvinfo : EIATTR_VRC_CTA_INIT_COUNT
	.align		4
        /*002c*/ 	.byte	0x02, 0x4a
	.zero		1
	.zero		1


	//----- nvinfo : EIATTR_SYSCALL_OFFSETS
	.align		4
        /*0030*/ 	.byte	0x04, 0x46
        /*0032*/ 	.short	(.L_31 - .L_30)


	//   ....[0]....
.L_30:
        /*0034*/ 	.word	0x00000080


	//----- nvinfo : EIATTR_EXIT_INSTR_OFFSETS
	.align		4
.L_31:
        /*0038*/ 	.byte	0x04, 0x1c
        /*003a*/ 	.short	(.L_33 - .L_32)


	//   ....[0]....
.L_32:
        /*003c*/ 	.word	0x00000090


	//----- nvinfo : EIATTR_CBANK_PARAM_SIZE
	.align		4
.L_33:
        /*0040*/ 	.byte	0x03, 0x19
        /*0042*/ 	.short	0x0008


	//----- nvinfo : EIATTR_PARAM_CBANK
	.align		4
        /*0044*/ 	.byte	0x04, 0x0a
        /*0046*/ 	.short	(.L_35 - .L_34)
	.align		4
.L_34:
        /*0048*/ 	.word	index@(.nv.constant0._Z18calculate_distancePP13location_item)
        /*004c*/ 	.short	0x0380
        /*004e*/ 	.short	0x0008


	//----- nvinfo : EIATTR_SW_WAR
	.align		4
.L_35:
        /*0050*/ 	.byte	0x04, 0x36
        /*0052*/ 	.short	(.L_37 - .L_36)
.L_36:
        /*0054*/ 	.word	0x00000008
.L_37:


//--------------------- .nv.callgraph             --------------------------
	.section	.nv.callgraph,"",@"SHT_CUDA_CALLGRAPH"
	.align	4
	.sectionentsize	8
	.align		4
        /*0000*/ 	.word	0x00000000
	.align		4
        /*0004*/ 	.word	0xffffffff
	.align		4
        /*0008*/ 	.word	index@(_Z11test_kernelv)
	.align		4
        /*000c*/ 	.word	index@(vprintf)
	.align		4
        /*0010*/ 	.word	index@(_Z18calculate_distancePP13location_item)
	.align		4
        /*0014*/ 	.word	index@(vprintf)
	.align		4
        /*0018*/ 	.word	0x00000000
	.align		4
        /*001c*/ 	.word	0xfffffffe
	.align		4
        /*0020*/ 	.word	0x00000000
	.align		4
        /*0024*/ 	.word	0xfffffffd
	.align		4
        /*0028*/ 	.word	0x00000000
	.align		4
        /*002c*/ 	.word	0xfffffffc


//--------------------- .nv.constant4             --------------------------
	.section	.nv.constant4,"a",@progbits
	.align	8
	.align		8
.nv.constant4:
        /*0000*/ 	.dword	vprintf
	.align		8
        /*0008*/ 	.dword	$str
	.align		8
        /*0010*/ 	.dword	$str$1


//--------------------- .text._Z11test_kernelv    --------------------------
	.section	.text._Z11test_kernelv,"ax",@progbits
	.align	128
        .global         _Z11test_kernelv
        .type           _Z11test_kernelv,@function
        .size           _Z11test_kernelv,(.L_x_4 - _Z11test_kernelv)
        .other          _Z11test_kernelv,@"STO_CUDA_ENTRY STV_DEFAULT"
_Z11test_kernelv:
.text._Z11test_kernelv:
[----:B------:R-:W0:Y:S01]  /*0000*/  LDC R1, c[0x0][0x37c] ;  /* 0x0000df00ff017b82 */ /* 0x000e220000000800 */
[----:B------:R-:W-:Y:S01]  /*0010*/  MOV R0, 0x0 ;  /* 0x0000000000007802 */ /* 0x000fe20000000f00 */
[----:B------:R-:W1:Y:S01]  /*0020*/  LDCU.64 UR4, c[0x4][0x10] ;  /* 0x01000200ff0477ac */ /* 0x000e620008000a00 */
[----:B------:R-:W-:-:S05]  /*0030*/  CS2R R6, SRZ ;  /* 0x0000000000067805 */ /* 0x000fca000001ff00 */
[----:B------:R2:W3:Y:S01]  /*0040*/  LDC.64 R2, c[0x4][R0] ;  /* 0x0100000000027b82 */ /* 0x0004e20000000a00 */
[----:B-1----:R-:W-:Y:S02]  /*0050*/  IMAD.U32 R4, RZ, RZ, UR4 ;  /* 0x00000004ff047e24 */ /* 0x002fe4000f8e00ff */
[----:B--2---:R-:W-:-:S07]  /*0060*/  IMAD.U32 R5, RZ, RZ, UR5 ;  /* 0x00000005ff057e24 */ /* 0x004fce000f8e00ff */
[----:B------:R-:W-:-:S07]  /*0070*/  LEPC R20, `(.L_x_0) ;  /* 0x000000001014794e */ /* 0x000fce0000000000 */
[----:B0--3--:R-:W-:Y:S05]  /*0080*/  CALL.ABS.NOINC R2 ;  /* 0x0000000002007343 */ /* 0x009fea0003c00000 */
.L_x_0:
[----:B------:R-:W-:Y:S05]  /*0090*/  EXIT ;  /* 0x000000000000794d */ /* 0x000fea0003800000 */
.L_x_1:
[----:B------:R-:W-:-:S00]  /*00a0*/  BRA `(.L_x_1) ;  /* 0xfffffffc00fc7947 */ /* 0x000fc0000383ffff */
[----:B------:R-:W-:-:S00]  /*00b0*/  NOP ;  /* 0x0000000000007918 */ /* 0x000fc00000000000 */
        /* <DEDUP_REMOVED lines=12> */
.L_x_4:


//--------------------- .text._Z18calculate_distancePP13location_item --------------------------
	.section	.text._Z18calculate_distancePP13location_item,"ax",@progbits
	.align	128
        .global         _Z18calculate_distancePP13location_item
        .type           _Z18calculate_distancePP13location_item,@function
        .size           _Z18calculate_distancePP13location_item,(.L_x_5 - _Z18calculate_distancePP13location_item)
        .other          _Z18calculate_distancePP13location_item,@"STO_CUDA_ENTRY STV_DEFAULT"
_Z18calculate_distancePP13location_item:
.text._Z18calculate_distancePP13location_item:
        /* <DEDUP_REMOVED lines=9> */
.L_x_2:
[----:B------:R-:W-:Y:S05]  /*0090*/  EXIT ;  /* 0x000000000000794d */ /* 0x000fea0003800000 */
.L_x_3:
        /* <DEDUP_REMOVED lines=14> */
.L_x_5:


//--------------------- .nv.global.init           --------------------------
	.section	.nv.global.init,"aw",@progbits
.nv.global.init:
	.type		$str,@object
	.size		$str,($str$1 - $str)
$str:
        /*0000*/ 	.byte	0x69, 0x74, 0x65, 0x6d, 0x73, 0x3a, 0x00
	.type		$str$1,@object
	.size		$str$1,(.L_1 - $str$1)
$str$1:
        /*0007*/ 	.byte	0x64, 0x6f, 0x20, 0x6e, 0x6f, 0x74, 0x68, 0x69, 0x6e, 0x67, 0x0a, 0x00
.L_1:


//--------------------- .nv.shared.reserved.0     --------------------------
	.section	.nv.shared.reserved.0,"aw",@nobits
	.weak		__nv_reservedSMEM_offset_0_alias
	.size		__nv_reservedSMEM_offset_0_alias, 0, 64
	.other		__nv_reservedSMEM_offset_0_alias,@"STO_CUDA_RESERVED_SHARED STV_DEFAULT"
__nv_reservedSMEM_offset_0_alias:
	.zero		0
	.zero		64


//--------------------- .nv.constant0._Z11test_kernelv --------------------------
	.section	.nv.constant0._Z11test_kernelv,"a",@progbits
	.sectionflags	@""
	.align	4
.nv.constant0._Z11test_kernelv:
	.zero		896


//--------------------- .nv.constant0._Z18calculate_distancePP13location_item --------------------------
	.section	.nv.constant0._Z18calculate_distancePP13location_item,"a",@progbits
	.sectionflags	@""
	.align	4
.nv.constant0._Z18calculate_distancePP13location_item:
	.zero		904


//--------------------- SYMBOLS --------------------------

	.type		.nv.reservedSmem.offset0,@object
	.size		.nv.reservedSmem.offset0,0x4
	.type		vprintf,@function
